//
// Generated by NVIDIA NVVM Compiler
//
// Compiler Build ID: CL-36424714
// Cuda compilation tools, release 13.0, V13.0.88
// Based on NVVM 20.0.0
//

.version 9.0
.target sm_100
.address_size 64

	// .globl	_Z22incrementArrayOnDevicePdi

.visible .entry _Z22incrementArrayOnDevicePdi(
	.param .u64 .ptr .align 1 _Z22incrementArrayOnDevicePdi_param_0,
	.param .u32 _Z22incrementArrayOnDevicePdi_param_1
)
{
	.reg .pred 	%p<2>;
	.reg .b32 	%r<9>;
	.reg .b64 	%rd<5>;
	.reg .b64 	%fd<3>;

	ld.param.u64 	%rd1, [_Z22incrementArrayOnDevicePdi_param_0];
	ld.param.u32 	%r2, [_Z22incrementArrayOnDevicePdi_param_1];
	mov.u32 	%r3, %ctaid.y;
	mov.u32 	%r4, %nctaid.x;
	mov.u32 	%r5, %ntid.x;
	mov.u32 	%r6, %ctaid.x;
	mov.u32 	%r7, %tid.x;
	mad.lo.s32 	%r8, %r3, %r4, %r6;
	mad.lo.s32 	%r1, %r8, %r5, %r7;
	setp.ge.s32 	%p1, %r1, %r2;
	@%p1 bra 	$L__BB0_2;
	cvta.to.global.u64 	%rd2, %rd1;
	mul.wide.s32 	%rd3, %r1, 8;
	add.s64 	%rd4, %rd2, %rd3;
	ld.global.f64 	%fd1, [%rd4];
	add.f64 	%fd2, %fd1, 0d3FF0000000000000;
	st.global.f64 	[%rd4], %fd2;
$L__BB0_2:
	ret;

}


// ===== COMPILED SASS (sm_100) =====

	.target	sm_100

	.elftype	@"ET_EXEC"


//--------------------- .note.nv.tkinfo           --------------------------
	.section	.note.nv.tkinfo,"",@"SHT_NOTE"
	.sectionflags	@"SHF_NOTE_NV_TKINFO"
	.tkinfo
        /*0018*/ 	.word	0x00000002
        /*0030*/ 	.string	""
        /*0030*/ 	.string	"ptxas"
        /*0030*/ 	.string	"Cuda compilation tools, release 13.0, V13.0.88"
        /*0030*/ 	.string	"Build cuda_13.0.r13.0/compiler.36424714_0"
        /*0030*/ 	.string	"-arch sm_100 -m 64 "



//--------------------- .note.nv.cuinfo           --------------------------
	.section	.note.nv.cuinfo,"",@"SHT_NOTE"
	.sectionflags	@"SHF_NOTE_NV_CUINFO"
        /*0018*/ 	.short	0x0002
        /*001a*/ 	.short	0x0064
        /*001c*/ 	.short	0x0082
	.zero		2


//--------------------- .nv.info                  --------------------------
	.section	.nv.info,"",@"SHT_CUDA_INFO"
	.align	4


	//----- nvinfo : EIATTR_REGCOUNT
	.align		4
        /*0000*/ 	.byte	0x04, 0x2f
        /*0002*/ 	.short	(.L_1 - .L_0)
	.align		4
.L_0:
        /*0004*/ 	.word	index@(_Z22incrementArrayOnDevicePdi)
        /*0008*/ 	.word	0x00000008


	//----- nvinfo : EIATTR_FRAME_SIZE
	.align		4
.L_1:
        /*000c*/ 	.byte	0x04, 0x11
        /*000e*/ 	.short	(.L_3 - .L_2)
	.align		4
.L_2:
        /*0010*/ 	.word	index@(_Z22incrementArrayOnDevicePdi)
        /*0014*/ 	.word	0x00000000


	//----- nvinfo : EIATTR_MIN_STACK_SIZE
	.align		4
.L_3:
        /*0018*/ 	.byte	0x04, 0x12
        /*001a*/ 	.short	(.L_5 - .L_4)
	.align		4
.L_4:
        /*001c*/ 	.word	index@(_Z22incrementArrayOnDevicePdi)
        /*0020*/ 	.word	0x00000000
.L_5:


//--------------------- .nv.compat                --------------------------
	.section	.nv.compat,"",@"SHT_CUDA_COMPAT_INFO"
	.align	4
        /*0000*/ 	.byte	0x02, 0x09, 0x00, 0x00, 0x02, 0x02, 0x01, 0x00, 0x02, 0x05, 0x05, 0x00, 0x03, 0x07, 0x01, 0x01
        /*0010*/ 	.byte	0x02, 0x03, 0x00, 0x00, 0x02, 0x06, 0x01, 0x00, 0x04, 0x0b, 0x08, 0x00, 0x01, 0x00, 0x00, 0x00
        /*0020*/ 	.byte	0x00, 0x00, 0x00, 0x00


//--------------------- .nv.info._Z22incrementArrayOnDevicePdi --------------------------
	.section	.nv.info._Z22incrementArrayOnDevicePdi,"",@"SHT_CUDA_INFO"
	.sectionflags	@""
	.align	4


	//----- nvinfo : EIATTR_CUDA_API_VERSION
	.align		4
        /*0000*/ 	.byte	0x04, 0x37
        /*0002*/ 	.short	(.L_7 - .L_6)
.L_6:
        /*0004*/ 	.word	0x00000082


	//----- nvinfo : EIATTR_KPARAM_INFO
	.align		4
.L_7:
        /*0008*/ 	.byte	0x04, 0x17
        /*000a*/ 	.short	(.L_9 - .L_8)
.L_8:
        /*000c*/ 	.word	0x00000000
        /*0010*/ 	.short	0x0001
        /*0012*/ 	.short	0x0008
        /*0014*/ 	.byte	0x00, 0xf0, 0x11, 0x00


	//----- nvinfo : EIATTR_KPARAM_INFO
	.align		4
.L_9:
        /*0018*/ 	.byte	0x04, 0x17
        /*001a*/ 	.short	(.L_11 - .L_10)
.L_10:
        /*001c*/ 	.word	0x00000000
        /*0020*/ 	.short	0x0000
        /*0022*/ 	.short	0x0000
        /*0024*/ 	.byte	0x00, 0xf5, 0x21, 0x00


	//----- nvinfo : EIATTR_SPARSE_MMA_MASK
	.align		4
.L_11:
        /*0028*/ 	.byte	0x03, 0x50
        /*002a*/ 	.short	0x0000


	//----- nvinfo : EIATTR_MAXREG_COUNT
	.align		4
        /*002c*/ 	.byte	0x03, 0x1b
        /*002e*/ 	.short	0x00ff


	//----- nvinfo : EIATTR_MERCURY_ISA_VERSION
	.align		4
        /*0030*/ 	.byte	0x03, 0x5f
        /*0032*/ 	.short	0x0101


	//----- nvinfo : EIATTR_VRC_CTA_INIT_COUNT
	.align		4
        /*0034*/ 	.byte	0x02, 0x4a
	.zero		1
	.zero		1


	//----- nvinfo : EIATTR_EXIT_INSTR_OFFSETS
	.align		4
        /*0038*/ 	.byte	0x04, 0x1c
        /*003a*/ 	.short	(.L_13 - .L_12)


	//   ....[0]....
.L_12:
        /*003c*/ 	.word	0x000000a0


	//   ....[1]....
        /*0040*/ 	.word	0x00000110


	//----- nvinfo : EIATTR_CBANK_PARAM_SIZE
	.align		4
.L_13:
        /*0044*/ 	.byte	0x03, 0x19
        /*0046*/ 	.short	0x000c


	//----- nvinfo : EIATTR_PARAM_CBANK
	.align		4
        /*0048*/ 	.byte	0x04, 0x0a
        /*004a*/ 	.short	(.L_15 - .L_14)
	.align		4
.L_14:
        /*004c*/ 	.word	index@(.nv.constant0._Z22incrementArrayOnDevicePdi)
        /*0050*/ 	.short	0x0380
        /*0052*/ 	.short	0x000c


	//----- nvinfo : EIATTR_SW_WAR
	.align		4
.L_15:
        /*0054*/ 	.byte	0x04, 0x36
        /*0056*/ 	.short	(.L_17 - .L_16)
.L_16:
        /*0058*/ 	.word	0x00000008
.L_17:


//--------------------- .nv.callgraph             --------------------------
	.section	.nv.callgraph,"",@"SHT_CUDA_CALLGRAPH"
	.align	4
	.sectionentsize	8
	.align		4
        /*0000*/ 	.word	0x00000000
	.align		4
        /*0004*/ 	.word	0xffffffff
	.align		4
        /*0008*/ 	.word	0x00000000
	.align		4
        /*000c*/ 	.word	0xfffffffe
	.align		4
        /*0010*/ 	.word	0x00000000
	.align		4
        /*0014*/ 	.word	0xfffffffd
	.align		4
        /*0018*/ 	.word	0x00000000
	.align		4
        /*001c*/ 	.word	0xfffffffc


//--------------------- .text._Z22incrementArrayOnDevicePdi --------------------------
	.section	.text._Z22incrementArrayOnDevicePdi,"ax",@progbits
	.align	128
        .global         _Z22incrementArrayOnDevicePdi
        .type           _Z22incrementArrayOnDevicePdi,@function
        .size           _Z22incrementArrayOnDevicePdi,(.L_x_1 - _Z22incrementArrayOnDevicePdi)
        .other          _Z22incrementArrayOnDevicePdi,@"STO_CUDA_ENTRY STV_DEFAULT"
_Z22incrementArrayOnDevicePdi:
.text._Z22incrementArrayOnDevicePdi:
[----:B------:R-:W-:Y:S01]  /*0000*/  LDC R1, c[0x0][0x37c] ;  /* 0x0000df00ff017b82 */ /* 0x000fe20000000800 */
[----:B------:R-:W0:Y:S07]  /*0010*/  S2R R0, SR_TID.X ;  /* 0x0000000000007919 */ /* 0x000e2e0000002100 */
[----:B------:R-:W-:Y:S01]  /*0020*/  S2UR UR4, SR_CTAID.Y ;  /* 0x00000000000479c3 */ /* 0x000fe20000002600 */
[----:B------:R-:W1:Y:S01]  /*0030*/  LDCU UR5, c[0x0][0x370] ;  /* 0x00006e00ff0577ac */ /* 0x000e620008000800 */
[----:B------:R-:W2:Y:S06]  /*0040*/  LDCU UR7, c[0x0][0x388] ;  /* 0x00007100ff0777ac */ /* 0x000eac0008000800 */
[----:B------:R-:W1:Y:S08]  /*0050*/  S2UR UR6, SR_CTAID.X ;  /* 0x00000000000679c3 */ /* 0x000e700000002500 */
[----:B------:R-:W0:Y:S01]  /*0060*/  LDC R5, c[0x0][0x360] ;  /* 0x0000d800ff057b82 */ /* 0x000e220000000800 */
[----:B-1----:R-:W-:-:S06]  /*0070*/  UIMAD UR4, UR4, UR5, UR6 ;  /* 0x00000005040472a4 */ /* 0x002fcc000f8e0206 */
[----:B0-----:R-:W-:-:S05]  /*0080*/  IMAD R5, R5, UR4, R0 ;  /* 0x0000000405057c24 */ /* 0x001fca000f8e0200 */
[----:B--2---:R-:W-:-:S13]  /*0090*/  ISETP.GE.AND P0, PT, R5, UR7, PT ;  /* 0x0000000705007c0c */ /* 0x004fda000bf06270 */
[----:B------:R-:W-:Y:S05]  /*00a0*/  @P0 EXIT ;  /* 0x000000000000094d */ /* 0x000fea0003800000 */
[----:B------:R-:W0:Y:S01]  /*00b0*/  LDC.64 R2, c[0x0][0x380] ;  /* 0x0000e000ff027b82 */ /* 0x000e220000000a00 */
[----:B------:R-:W1:Y:S01]  /*00c0*/  LDCU.64 UR4, c[0x0][0x358] ;  /* 0x00006b00ff0477ac */ /* 0x000e620008000a00 */
[----:B0-----:R-:W-:-:S05]  /*00d0*/  IMAD.WIDE R2, R5, 0x8, R2 ;  /* 0x0000000805027825 */ /* 0x001fca00078e0202 */
[----:B-1----:R-:W2:Y:S02]  /*00e0*/  LDG.E.64 R4, desc[UR4][R2.64] ;  /* 0x0000000402047981 */ /* 0x002ea4000c1e1b00 */
[----:B--2---:R-:W-:-:S07]  /*00f0*/  DADD R4, R4, 1 ;  /* 0x3ff0000004047429 */ /* 0x004fce0000000000 */
[----:B------:R-:W-:Y:S01]  /*0100*/  STG.E.64 desc[UR4][R2.64], R4 ;  /* 0x0000000402007986 */ /* 0x000fe2000c101b04 */
[----:B------:R-:W-:Y:S05]  /*0110*/  EXIT ;  /* 0x000000000000794d */ /* 0x000fea0003800000 */
.L_x_0:
[----:B------:R-:W-:-:S00]  /*0120*/  BRA `(.L_x_0) ;  /* 0xfffffffc00fc7947 */ /* 0x000fc0000383ffff */
[----:B------:R-:W-:-:S00]  /*0130*/  NOP ;  /* 0x0000000000007918 */ /* 0x000fc00000000000 */
        /* <DEDUP_REMOVED lines=12> */
.L_x_1:


//--------------------- .nv.shared.reserved.0     --------------------------
	.section	.nv.shared.reserved.0,"aw",@nobits
	.weak		__nv_reservedSMEM_offset_0_alias
	.size		__nv_reservedSMEM_offset_0_alias, 0, 64
	.other		__nv_reservedSMEM_offset_0_alias,@"STO_CUDA_RESERVED_SHARED STV_DEFAULT"
__nv_reservedSMEM_offset_0_alias:
	.zero		0
	.zero		64


//--------------------- .nv.constant0._Z22incrementArrayOnDevicePdi --------------------------
	.section	.nv.constant0._Z22incrementArrayOnDevicePdi,"a",@progbits
	.sectionflags	@""
	.align	4
.nv.constant0._Z22incrementArrayOnDevicePdi:
	.zero		908


//--------------------- SYMBOLS --------------------------

	.type		.nv.reservedSmem.offset0,@object
	.size		.nv.reservedSmem.offset0,0x4
